//
// Generated by NVIDIA NVVM Compiler
//
// Compiler Build ID: CL-36424714
// Cuda compilation tools, release 13.0, V13.0.88
// Based on NVVM 20.0.0
//

.version 9.0
.target sm_100
.address_size 64

	// .globl	_Z10stepKernelPiS_ii

.visible .entry _Z10stepKernelPiS_ii(
	.param .u64 .ptr .align 1 _Z10stepKernelPiS_ii_param_0,
	.param .u64 .ptr .align 1 _Z10stepKernelPiS_ii_param_1,
	.param .u32 _Z10stepKernelPiS_ii_param_2,
	.param .u32 _Z10stepKernelPiS_ii_param_3
)
{
	.reg .pred 	%p<17>;
	.reg .b32 	%r<62>;
	.reg .b64 	%rd<24>;

	ld.param.u64 	%rd1, [_Z10stepKernelPiS_ii_param_0];
	ld.param.u64 	%rd2, [_Z10stepKernelPiS_ii_param_1];
	ld.param.u32 	%r3, [_Z10stepKernelPiS_ii_param_2];
	ld.param.u32 	%r4, [_Z10stepKernelPiS_ii_param_3];
	mov.u32 	%r5, %ntid.y;
	mov.u32 	%r6, %ctaid.y;
	mov.u32 	%r7, %tid.y;
	mad.lo.s32 	%r1, %r5, %r6, %r7;
	mov.u32 	%r8, %ntid.x;
	mov.u32 	%r9, %ctaid.x;
	mov.u32 	%r10, %tid.x;
	mad.lo.s32 	%r2, %r8, %r9, %r10;
	setp.ge.s32 	%p1, %r1, %r4;
	setp.ge.s32 	%p2, %r2, %r3;
	or.pred  	%p3, %p2, %p1;
	@%p3 bra 	$L__BB0_2;
	cvta.to.global.u64 	%rd3, %rd2;
	cvta.to.global.u64 	%rd4, %rd1;
	add.s32 	%r11, %r3, %r2;
	add.s32 	%r12, %r4, %r1;
	add.s32 	%r13, %r11, -1;
	rem.s32 	%r14, %r13, %r3;
	add.s32 	%r15, %r12, 1;
	rem.s32 	%r16, %r15, %r4;
	mul.lo.s32 	%r17, %r16, %r3;
	add.s32 	%r18, %r17, %r14;
	mul.wide.s32 	%rd5, %r18, 4;
	add.s64 	%rd6, %rd4, %rd5;
	ld.global.u32 	%r19, [%rd6];
	setp.ne.s32 	%p4, %r19, 0;
	selp.u32 	%r20, 1, 0, %p4;
	rem.s32 	%r21, %r11, %r3;
	add.s32 	%r22, %r17, %r21;
	mul.wide.s32 	%rd7, %r22, 4;
	add.s64 	%rd8, %rd4, %rd7;
	ld.global.u32 	%r23, [%rd8];
	setp.ne.s32 	%p5, %r23, 0;
	selp.u32 	%r24, 1, 0, %p5;
	add.s32 	%r25, %r20, %r24;
	add.s32 	%r26, %r11, 1;
	rem.s32 	%r27, %r26, %r3;
	add.s32 	%r28, %r17, %r27;
	mul.wide.s32 	%rd9, %r28, 4;
	add.s64 	%rd10, %rd4, %rd9;
	ld.global.u32 	%r29, [%rd10];
	setp.ne.s32 	%p6, %r29, 0;
	selp.u32 	%r30, 1, 0, %p6;
	add.s32 	%r31, %r25, %r30;
	rem.s32 	%r32, %r12, %r4;
	mul.lo.s32 	%r33, %r32, %r3;
	add.s32 	%r34, %r33, %r14;
	mul.wide.s32 	%rd11, %r34, 4;
	add.s64 	%rd12, %rd4, %rd11;
	ld.global.u32 	%r35, [%rd12];
	setp.ne.s32 	%p7, %r35, 0;
	selp.u32 	%r36, 1, 0, %p7;
	add.s32 	%r37, %r31, %r36;
	add.s32 	%r38, %r33, %r27;
	mul.wide.s32 	%rd13, %r38, 4;
	add.s64 	%rd14, %rd4, %rd13;
	ld.global.u32 	%r39, [%rd14];
	setp.ne.s32 	%p8, %r39, 0;
	selp.u32 	%r40, 1, 0, %p8;
	add.s32 	%r41, %r37, %r40;
	add.s32 	%r42, %r12, -1;
	rem.s32 	%r43, %r42, %r4;
	mul.lo.s32 	%r44, %r43, %r3;
	add.s32 	%r45, %r44, %r14;
	mul.wide.s32 	%rd15, %r45, 4;
	add.s64 	%rd16, %rd4, %rd15;
	ld.global.u32 	%r46, [%rd16];
	setp.ne.s32 	%p9, %r46, 0;
	selp.u32 	%r47, 1, 0, %p9;
	add.s32 	%r48, %r41, %r47;
	add.s32 	%r49, %r44, %r21;
	mul.wide.s32 	%rd17, %r49, 4;
	add.s64 	%rd18, %rd4, %rd17;
	ld.global.u32 	%r50, [%rd18];
	setp.ne.s32 	%p10, %r50, 0;
	selp.u32 	%r51, 1, 0, %p10;
	add.s32 	%r52, %r48, %r51;
	add.s32 	%r53, %r44, %r27;
	mul.wide.s32 	%rd19, %r53, 4;
	add.s64 	%rd20, %rd4, %rd19;
	ld.global.u32 	%r54, [%rd20];
	setp.ne.s32 	%p11, %r54, 0;
	selp.u32 	%r55, 1, 0, %p11;
	add.s32 	%r56, %r52, %r55;
	mad.lo.s32 	%r58, %r3, %r1, %r2;
	mul.wide.s32 	%rd21, %r58, 4;
	add.s64 	%rd22, %rd3, %rd21;
	mov.b32 	%r59, 0;
	st.global.u32 	[%rd22], %r59;
	add.s64 	%rd23, %rd4, %rd21;
	ld.global.u32 	%r60, [%rd23];
	setp.ne.s32 	%p12, %r60, 0;
	setp.eq.s32 	%p13, %r56, 2;
	and.pred  	%p14, %p12, %p13;
	setp.eq.s32 	%p15, %r56, 3;
	or.pred  	%p16, %p14, %p15;
	selp.u32 	%r61, 1, 0, %p16;
	st.global.u32 	[%rd22], %r61;
$L__BB0_2:
	ret;

}


// ===== COMPILED SASS (sm_100) =====

	.target	sm_100

	.elftype	@"ET_EXEC"


//--------------------- .note.nv.tkinfo           --------------------------
	.section	.note.nv.tkinfo,"",@"SHT_NOTE"
	.sectionflags	@"SHF_NOTE_NV_TKINFO"
	.tkinfo
        /*0018*/ 	.word	0x00000002
        /*0030*/ 	.string	""
        /*0030*/ 	.string	"ptxas"
        /*0030*/ 	.string	"Cuda compilation tools, release 13.0, V13.0.88"
        /*0030*/ 	.string	"Build cuda_13.0.r13.0/compiler.36424714_0"
        /*0030*/ 	.string	"-arch sm_100 -m 64 "



//--------------------- .note.nv.cuinfo           --------------------------
	.section	.note.nv.cuinfo,"",@"SHT_NOTE"
	.sectionflags	@"SHF_NOTE_NV_CUINFO"
        /*0018*/ 	.short	0x0002
        /*001a*/ 	.short	0x0064
        /*001c*/ 	.short	0x0082
	.zero		2


//--------------------- .nv.info                  --------------------------
	.section	.nv.info,"",@"SHT_CUDA_INFO"
	.align	4


	//----- nvinfo : EIATTR_REGCOUNT
	.align		4
        /*0000*/ 	.byte	0x04, 0x2f
        /*0002*/ 	.short	(.L_1 - .L_0)
	.align		4
.L_0:
        /*0004*/ 	.word	index@(_Z10stepKernelPiS_ii)
        /*0008*/ 	.word	0x0000001c


	//----- nvinfo : EIATTR_FRAME_SIZE
	.align		4
.L_1:
        /*000c*/ 	.byte	0x04, 0x11
        /*000e*/ 	.short	(.L_3 - .L_2)
	.align		4
.L_2:
        /*0010*/ 	.word	index@(_Z10stepKernelPiS_ii)
        /*0014*/ 	.word	0x00000000


	//----- nvinfo : EIATTR_MIN_STACK_SIZE
	.align		4
.L_3:
        /*0018*/ 	.byte	0x04, 0x12
        /*001a*/ 	.short	(.L_5 - .L_4)
	.align		4
.L_4:
        /*001c*/ 	.word	index@(_Z10stepKernelPiS_ii)
        /*0020*/ 	.word	0x00000000
.L_5:


//--------------------- .nv.compat                --------------------------
	.section	.nv.compat,"",@"SHT_CUDA_COMPAT_INFO"
	.align	4
        /*0000*/ 	.byte	0x02, 0x09, 0x00, 0x00, 0x02, 0x02, 0x01, 0x00, 0x02, 0x05, 0x05, 0x00, 0x03, 0x07, 0x01, 0x01
        /*0010*/ 	.byte	0x02, 0x03, 0x00, 0x00, 0x02, 0x06, 0x01, 0x00, 0x04, 0x0b, 0x08, 0x00, 0x09, 0x00, 0x00, 0x00
        /*0020*/ 	.byte	0x00, 0x00, 0x00, 0x00


//--------------------- .nv.info._Z10stepKernelPiS_ii --------------------------
	.section	.nv.info._Z10stepKernelPiS_ii,"",@"SHT_CUDA_INFO"
	.sectionflags	@""
	.align	4


	//----- nvinfo : EIATTR_CUDA_API_VERSION
	.align		4
        /*0000*/ 	.byte	0x04, 0x37
        /*0002*/ 	.short	(.L_7 - .L_6)
.L_6:
        /*0004*/ 	.word	0x00000082


	//----- nvinfo : EIATTR_KPARAM_INFO
	.align		4
.L_7:
        /*0008*/ 	.byte	0x04, 0x17
        /*000a*/ 	.short	(.L_9 - .L_8)
.L_8:
        /*000c*/ 	.word	0x00000000
        /*0010*/ 	.short	0x0003
        /*0012*/ 	.short	0x0014
        /*0014*/ 	.byte	0x00, 0xf0, 0x11, 0x00


	//----- nvinfo : EIATTR_KPARAM_INFO
	.align		4
.L_9:
        /*0018*/ 	.byte	0x04, 0x17
        /*001a*/ 	.short	(.L_11 - .L_10)
.L_10:
        /*001c*/ 	.word	0x00000000
        /*0020*/ 	.short	0x0002
        /*0022*/ 	.short	0x0010
        /*0024*/ 	.byte	0x00, 0xf0, 0x11, 0x00


	//----- nvinfo : EIATTR_KPARAM_INFO
	.align		4
.L_11:
        /*0028*/ 	.byte	0x04, 0x17
        /*002a*/ 	.short	(.L_13 - .L_12)
.L_12:
        /*002c*/ 	.word	0x00000000
        /*0030*/ 	.short	0x0001
        /*0032*/ 	.short	0x0008
        /*0034*/ 	.byte	0x00, 0xf5, 0x21, 0x00


	//----- nvinfo : EIATTR_KPARAM_INFO
	.align		4
.L_13:
        /*0038*/ 	.byte	0x04, 0x17
        /*003a*/ 	.short	(.L_15 - .L_14)
.L_14:
        /*003c*/ 	.word	0x00000000
        /*0040*/ 	.short	0x0000
        /*0042*/ 	.short	0x0000
        /*0044*/ 	.byte	0x00, 0xf5, 0x21, 0x00


	//----- nvinfo : EIATTR_SPARSE_MMA_MASK
	.align		4
.L_15:
        /*0048*/ 	.byte	0x03, 0x50
        /*004a*/ 	.short	0x0000


	//----- nvinfo : EIATTR_MAXREG_COUNT
	.align		4
        /*004c*/ 	.byte	0x03, 0x1b
        /*004e*/ 	.short	0x00ff


	//----- nvinfo : EIATTR_MERCURY_ISA_VERSION
	.align		4
        /*0050*/ 	.byte	0x03, 0x5f
        /*0052*/ 	.short	0x0101


	//----- nvinfo : EIATTR_VRC_CTA_INIT_COUNT
	.align		4
        /*0054*/ 	.byte	0x02, 0x4a
	.zero		1
	.zero		1


	//----- nvinfo : EIATTR_EXIT_INSTR_OFFSETS
	.align		4
        /*0058*/ 	.byte	0x04, 0x1c
        /*005a*/ 	.short	(.L_17 - .L_16)


	//   ....[0]....
.L_16:
        /*005c*/ 	.word	0x000000c0


	//   ....[1]....
        /*0060*/ 	.word	0x00000ab0


	//----- nvinfo : EIATTR_CBANK_PARAM_SIZE
	.align		4
.L_17:
        /*0064*/ 	.byte	0x03, 0x19
        /*0066*/ 	.short	0x0018


	//----- nvinfo : EIATTR_PARAM_CBANK
	.align		4
        /*0068*/ 	.byte	0x04, 0x0a
        /*006a*/ 	.short	(.L_19 - .L_18)
	.align		4
.L_18:
        /*006c*/ 	.word	index@(.nv.constant0._Z10stepKernelPiS_ii)
        /*0070*/ 	.short	0x0380
        /*0072*/ 	.short	0x0018


	//----- nvinfo : EIATTR_SW_WAR
	.align		4
.L_19:
        /*0074*/ 	.byte	0x04, 0x36
        /*0076*/ 	.short	(.L_21 - .L_20)
.L_20:
        /*0078*/ 	.word	0x00000008
.L_21:


//--------------------- .nv.callgraph             --------------------------
	.section	.nv.callgraph,"",@"SHT_CUDA_CALLGRAPH"
	.align	4
	.sectionentsize	8
	.align		4
        /*0000*/ 	.word	0x00000000
	.align		4
        /*0004*/ 	.word	0xffffffff
	.align		4
        /*0008*/ 	.word	0x00000000
	.align		4
        /*000c*/ 	.word	0xfffffffe
	.align		4
        /*0010*/ 	.word	0x00000000
	.align		4
        /*0014*/ 	.word	0xfffffffd
	.align		4
        /*0018*/ 	.word	0x00000000
	.align		4
        /*001c*/ 	.word	0xfffffffc


//--------------------- .text._Z10stepKernelPiS_ii --------------------------
	.section	.text._Z10stepKernelPiS_ii,"ax",@progbits
	.align	128
        .global         _Z10stepKernelPiS_ii
        .type           _Z10stepKernelPiS_ii,@function
        .size           _Z10stepKernelPiS_ii,(.L_x_1 - _Z10stepKernelPiS_ii)
        .other          _Z10stepKernelPiS_ii,@"STO_CUDA_ENTRY STV_DEFAULT"
_Z10stepKernelPiS_ii:
.text._Z10stepKernelPiS_ii:
[----:B------:R-:W-:Y:S01]  /*0000*/  LDC R1, c[0x0][0x37c] ;  /* 0x0000df00ff017b82 */ /* 0x000fe20000000800 */
[----:B------:R-:W0:Y:S07]  /*0010*/  S2R R0, SR_CTAID.Y ;  /* 0x0000000000007919 */ /* 0x000e2e0000002600 */
[----:B------:R-:W1:Y:S01]  /*0020*/  LDC.64 R2, c[0x0][0x390] ;  /* 0x0000e400ff027b82 */ /* 0x000e620000000a00 */
[----:B------:R-:W0:Y:S01]  /*0030*/  LDCU UR4, c[0x0][0x364] ;  /* 0x00006c80ff0477ac */ /* 0x000e220008000800 */
[----:B------:R-:W0:Y:S01]  /*0040*/  S2R R5, SR_TID.Y ;  /* 0x0000000000057919 */ /* 0x000e220000002200 */
[----:B------:R-:W2:Y:S01]  /*0050*/  LDCU UR5, c[0x0][0x360] ;  /* 0x00006c00ff0577ac */ /* 0x000ea20008000800 */
[----:B------:R-:W2:Y:S01]  /*0060*/  S2R R7, SR_CTAID.X ;  /* 0x0000000000077919 */ /* 0x000ea20000002500 */
[----:B------:R-:W2:Y:S01]  /*0070*/  S2R R4, SR_TID.X ;  /* 0x0000000000047919 */ /* 0x000ea20000002100 */
[----:B0-----:R-:W-:-:S05]  /*0080*/  IMAD R0, R0, UR4, R5 ;  /* 0x0000000400007c24 */ /* 0x001fca000f8e0205 */
[----:B-1----:R-:W-:Y:S01]  /*0090*/  ISETP.GE.AND P0, PT, R0, R3, PT ;  /* 0x000000030000720c */ /* 0x002fe20003f06270 */
[----:B--2---:R-:W-:-:S05]  /*00a0*/  IMAD R7, R7, UR5, R4 ;  /* 0x0000000507077c24 */ /* 0x004fca000f8e0204 */
[----:B------:R-:W-:-:S13]  /*00b0*/  ISETP.GE.OR P0, PT, R7, R2, P0 ;  /* 0x000000020700720c */ /* 0x000fda0000706670 */
[----:B------:R-:W-:Y:S05]  /*00c0*/  @P0 EXIT ;  /* 0x000000000000094d */ /* 0x000fea0003800000 */
[----:B------:R-:W-:Y:S01]  /*00d0*/  IABS R8, R2 ;  /* 0x0000000200087213 */ /* 0x000fe20000000000 */
[----:B------:R-:W-:Y:S01]  /*00e0*/  IMAD.IADD R10, R7, 0x1, R2 ;  /* 0x00000001070a7824 */ /* 0x000fe200078e0202 */
[----:B------:R-:W-:Y:S01]  /*00f0*/  IABS R6, R3 ;  /* 0x0000000300067213 */ /* 0x000fe20000000000 */
[----:B------:R-:W0:Y:S01]  /*0100*/  LDCU.64 UR4, c[0x0][0x358] ;  /* 0x00006b00ff0477ac */ /* 0x000e220008000a00 */
[----:B------:R-:W1:Y:S02]  /*0110*/  I2F.RP R9, R8 ;  /* 0x0000000800097306 */ /* 0x000e640000209400 */
[----:B------:R-:W-:Y:S02]  /*0120*/  IABS R21, R10 ;  /* 0x0000000a00157213 */ /* 0x000fe40000000000 */
[----:B------:R-:W-:-:S04]  /*0130*/  ISETP.GE.AND P4, PT, R10, RZ, PT ;  /* 0x000000ff0a00720c */ /* 0x000fc80003f86270 */
[----:B------:R-:W2:Y:S08]  /*0140*/  I2F.RP R11, R6 ;  /* 0x00000006000b7306 */ /* 0x000eb00000209400 */
[----:B-1----:R-:W1:Y:S08]  /*0150*/  MUFU.RCP R9, R9 ;  /* 0x0000000900097308 */ /* 0x002e700000001000 */
[----:B--2---:R-:W2:Y:S01]  /*0160*/  MUFU.RCP R11, R11 ;  /* 0x0000000b000b7308 */ /* 0x004ea20000001000 */
[----:B-1----:R-:W-:Y:S01]  /*0170*/  VIADD R12, R9, 0xffffffe ;  /* 0x0ffffffe090c7836 */ /* 0x002fe20000000000 */
[----:B------:R-:W-:-:S06]  /*0180*/  IADD3 R9, PT, PT, R0, R3, RZ ;  /* 0x0000000300097210 */ /* 0x000fcc0007ffe0ff */
[----:B------:R1:W3:Y:S01]  /*0190*/  F2I.FTZ.U32.TRUNC.NTZ R13, R12 ;  /* 0x0000000c000d7305 */ /* 0x0002e2000021f000 */
[----:B------:R-:W-:Y:S02]  /*01a0*/  VIADD R16, R9, 0x1 ;  /* 0x0000000109107836 */ /* 0x000fe40000000000 */
[----:B--2---:R-:W-:Y:S02]  /*01b0*/  VIADD R4, R11, 0xffffffe ;  /* 0x0ffffffe0b047836 */ /* 0x004fe40000000000 */
[----:B------:R-:W-:Y:S01]  /*01c0*/  VIADD R11, R10, 0xffffffff ;  /* 0xffffffff0a0b7836 */ /* 0x000fe20000000000 */
[----:B------:R-:W-:Y:S02]  /*01d0*/  IABS R23, R16 ;  /* 0x0000001000177213 */ /* 0x000fe40000000000 */
[----:B------:R2:W4:Y:S01]  /*01e0*/  F2I.FTZ.U32.TRUNC.NTZ R5, R4 ;  /* 0x0000000400057305 */ /* 0x000522000021f000 */
[----:B-1----:R-:W-:Y:S02]  /*01f0*/  IMAD.MOV.U32 R12, RZ, RZ, RZ ;  /* 0x000000ffff0c7224 */ /* 0x002fe400078e00ff */
[----:B------:R-:W-:Y:S01]  /*0200*/  VIADD R18, R9, 0xffffffff ;  /* 0xffffffff09127836 */ /* 0x000fe20000000000 */
[----:B---3--:R-:W-:Y:S01]  /*0210*/  IADD3 R15, PT, PT, RZ, -R13, RZ ;  /* 0x8000000dff0f7210 */ /* 0x008fe20007ffe0ff */
[----:B--2---:R-:W-:-:S04]  /*0220*/  IMAD.MOV.U32 R4, RZ, RZ, RZ ;  /* 0x000000ffff047224 */ /* 0x004fc800078e00ff */
[----:B------:R-:W-:Y:S02]  /*0230*/  IMAD R15, R15, R8, RZ ;  /* 0x000000080f0f7224 */ /* 0x000fe400078e02ff */
[----:B----4-:R-:W-:Y:S02]  /*0240*/  IMAD.MOV R17, RZ, RZ, -R5 ;  /* 0x000000ffff117224 */ /* 0x010fe400078e0a05 */
[----:B------:R-:W-:Y:S01]  /*0250*/  IMAD.HI.U32 R14, R13, R15, R12 ;  /* 0x0000000f0d0e7227 */ /* 0x000fe200078e000c */
[----:B------:R-:W-:Y:S02]  /*0260*/  IABS R15, R11 ;  /* 0x0000000b000f7213 */ /* 0x000fe40000000000 */
[----:B------:R-:W-:Y:S01]  /*0270*/  IADD3 R12, PT, PT, R10, 0x1, RZ ;  /* 0x000000010a0c7810 */ /* 0x000fe20007ffe0ff */
[----:B------:R-:W-:Y:S01]  /*0280*/  IMAD R17, R17, R6, RZ ;  /* 0x0000000611117224 */ /* 0x000fe200078e02ff */
[----:B------:R-:W-:Y:S01]  /*0290*/  LOP3.LUT R10, RZ, R3, RZ, 0x33, !PT ;  /* 0x00000003ff0a7212 */ /* 0x000fe200078e33ff */
[----:B------:R-:W-:Y:S01]  /*02a0*/  IMAD.HI.U32 R13, R14, R15, RZ ;  /* 0x0000000f0e0d7227 */ /* 0x000fe200078e00ff */
[----:B------:R-:W-:-:S03]  /*02b0*/  IABS R19, R12 ;  /* 0x0000000c00137213 */ /* 0x000fc60000000000 */
[----:B------:R-:W-:Y:S01]  /*02c0*/  IMAD.HI.U32 R4, R5, R17, R4 ;  /* 0x0000001105047227 */ /* 0x000fe200078e0004 */
[----:B------:R-:W-:-:S03]  /*02d0*/  IADD3 R13, PT, PT, -R13, RZ, RZ ;  /* 0x000000ff0d0d7210 */ /* 0x000fc60007ffe1ff */
[----:B------:R-:W-:-:S04]  /*02e0*/  IMAD.HI.U32 R5, R14, R21, RZ ;  /* 0x000000150e057227 */ /* 0x000fc800078e00ff */
[----:B------:R-:W-:-:S04]  /*02f0*/  IMAD.HI.U32 R14, R14, R19, RZ ;  /* 0x000000130e0e7227 */ /* 0x000fc800078e00ff */
[C---:B------:R-:W-:Y:S01]  /*0300*/  IMAD R15, R8.reuse, R13, R15 ;  /* 0x0000000d080f7224 */ /* 0x040fe200078e020f */
[----:B------:R-:W-:Y:S01]  /*0310*/  IABS R13, R18 ;  /* 0x00000012000d7213 */ /* 0x000fe20000000000 */
[----:B------:R-:W-:Y:S02]  /*0320*/  IMAD.MOV R17, RZ, RZ, -R5 ;  /* 0x000000ffff117224 */ /* 0x000fe400078e0a05 */
[----:B------:R-:W-:Y:S01]  /*0330*/  IMAD.MOV R14, RZ, RZ, -R14 ;  /* 0x000000ffff0e7224 */ /* 0x000fe200078e0a0e */
[----:B------:R-:W-:Y:S01]  /*0340*/  ISETP.GT.U32.AND P0, PT, R8, R15, PT ;  /* 0x0000000f0800720c */ /* 0x000fe20003f04070 */
[----:B------:R-:W-:-:S04]  /*0350*/  IMAD.HI.U32 R5, R4, R23, RZ ;  /* 0x0000001704057227 */ /* 0x000fc800078e00ff */
[C---:B------:R-:W-:Y:S01]  /*0360*/  IMAD R21, R8.reuse, R17, R21 ;  /* 0x0000001108157224 */ /* 0x040fe200078e0215 */
[----:B------:R-:W-:Y:S01]  /*0370*/  IADD3 R5, PT, PT, -R5, RZ, RZ ;  /* 0x000000ff05057210 */ /* 0x000fe20007ffe1ff */
[C---:B------:R-:W-:Y:S01]  /*0380*/  IMAD R19, R8.reuse, R14, R19 ;  /* 0x0000000e08137224 */ /* 0x040fe200078e0213 */
[----:B------:R-:W-:Y:S02]  /*0390*/  IABS R17, R9 ;  /* 0x0000000900117213 */ /* 0x000fe40000000000 */
[----:B------:R-:W-:Y:S01]  /*03a0*/  ISETP.GT.U32.AND P2, PT, R8, R21, PT ;  /* 0x000000150800720c */ /* 0x000fe20003f44070 */
[----:B------:R-:W-:Y:S01]  /*03b0*/  IMAD R23, R6, R5, R23 ;  /* 0x0000000506177224 */ /* 0x000fe200078e0217 */
[----:B------:R-:W-:Y:S01]  /*03c0*/  ISETP.GT.U32.AND P3, PT, R8, R19, PT ;  /* 0x000000130800720c */ /* 0x000fe20003f64070 */
[----:B------:R-:W-:Y:S02]  /*03d0*/  @!P0 IMAD.IADD R15, R15, 0x1, -R8 ;  /* 0x000000010f0f8824 */ /* 0x000fe400078e0a08 */
[----:B------:R-:W-:Y:S01]  /*03e0*/  IMAD.HI.U32 R5, R4, R17, RZ ;  /* 0x0000001104057227 */ /* 0x000fe200078e00ff */
[----:B------:R-:W-:-:S02]  /*03f0*/  ISETP.GT.U32.AND P1, PT, R6, R23, PT ;  /* 0x000000170600720c */ /* 0x000fc40003f24070 */
[----:B------:R-:W-:Y:S01]  /*0400*/  ISETP.GT.U32.AND P0, PT, R8, R15, PT ;  /* 0x0000000f0800720c */ /* 0x000fe20003f04070 */
[----:B------:R-:W-:Y:S02]  /*0410*/  IMAD.MOV R5, RZ, RZ, -R5 ;  /* 0x000000ffff057224 */ /* 0x000fe400078e0a05 */
[----:B------:R-:W-:Y:S02]  /*0420*/  IMAD.HI.U32 R4, R4, R13, RZ ;  /* 0x0000000d04047227 */ /* 0x000fe400078e00ff */
[----:B------:R-:W-:Y:S02]  /*0430*/  @!P2 IADD3 R21, PT, PT, R21, -R8, RZ ;  /* 0x800000081515a210 */ /* 0x000fe40007ffe0ff */
[----:B------:R-:W-:Y:S01]  /*0440*/  @!P3 IMAD.IADD R19, R19, 0x1, -R8 ;  /* 0x000000011313b824 */ /* 0x000fe200078e0a08 */
[----:B------:R-:W-:Y:S01]  /*0450*/  ISETP.GE.AND P2, PT, R11, RZ, PT ;  /* 0x000000ff0b00720c */ /* 0x000fe20003f46270 */
[----:B------:R-:W-:Y:S01]  /*0460*/  IMAD R17, R6, R5, R17 ;  /* 0x0000000506117224 */ /* 0x000fe200078e0211 */
[----:B------:R-:W-:Y:S01]  /*0470*/  ISETP.GT.U32.AND P3, PT, R8, R21, PT ;  /* 0x000000150800720c */ /* 0x000fe20003f64070 */
[----:B------:R-:W-:Y:S01]  /*0480*/  IMAD.MOV R4, RZ, RZ, -R4 ;  /* 0x000000ffff047224 */ /* 0x000fe200078e0a04 */
[----:B------:R-:W-:Y:S01]  /*0490*/  @!P1 IADD3 R23, PT, PT, R23, -R6, RZ ;  /* 0x8000000617179210 */ /* 0x000fe20007ffe0ff */
[----:B------:R-:W-:Y:S01]  /*04a0*/  @!P0 IMAD.IADD R15, R15, 0x1, -R8 ;  /* 0x000000010f0f8824 */ /* 0x000fe200078e0a08 */
[C---:B------:R-:W-:Y:S01]  /*04b0*/  ISETP.GT.U32.AND P0, PT, R6.reuse, R17, PT ;  /* 0x000000110600720c */ /* 0x040fe20003f04070 */
[C---:B------:R-:W-:Y:S01]  /*04c0*/  IMAD R13, R6.reuse, R4, R13 ;  /* 0x00000004060d7224 */ /* 0x040fe200078e020d */
[----:B------:R-:W-:Y:S01]  /*04d0*/  ISETP.GT.U32.AND P5, PT, R6, R23, PT ;  /* 0x000000170600720c */ /* 0x000fe20003fa4070 */
[----:B------:R-:W1:Y:S01]  /*04e0*/  LDC.64 R4, c[0x0][0x380] ;  /* 0x0000e000ff047b82 */ /* 0x000e620000000a00 */
[----:B------:R-:W-:-:S02]  /*04f0*/  ISETP.GT.U32.AND P6, PT, R8, R19, PT ;  /* 0x000000130800720c */ /* 0x000fc40003fc4070 */
[----:B------:R-:W-:Y:S01]  /*0500*/  ISETP.GE.AND P1, PT, R12, RZ, PT ;  /* 0x000000ff0c00720c */ /* 0x000fe20003f26270 */
[----:B------:R-:W-:Y:S01]  /*0510*/  @!P2 IMAD.MOV R15, RZ, RZ, -R15 ;  /* 0x000000ffff0fa224 */ /* 0x000fe200078e0a0f */
[----:B------:R-:W-:Y:S02]  /*0520*/  ISETP.GE.AND P2, PT, R9, RZ, PT ;  /* 0x000000ff0900720c */ /* 0x000fe40003f46270 */
[----:B------:R-:W-:Y:S02]  /*0530*/  @!P3 IADD3 R21, PT, PT, R21, -R8, RZ ;  /* 0x800000081515b210 */ /* 0x000fe40007ffe0ff */
[----:B------:R-:W-:Y:S02]  /*0540*/  ISETP.GE.AND P3, PT, R16, RZ, PT ;  /* 0x000000ff1000720c */ /* 0x000fe40003f66270 */
[----:B------:R-:W-:Y:S01]  /*0550*/  @!P0 IADD3 R17, PT, PT, R17, -R6, RZ ;  /* 0x8000000611118210 */ /* 0x000fe20007ffe0ff */
[----:B------:R-:W-:Y:S01]  /*0560*/  @!P5 IMAD.IADD R23, R23, 0x1, -R6 ;  /* 0x000000011717d824 */ /* 0x000fe200078e0a06 */
[----:B------:R-:W-:Y:S01]  /*0570*/  ISETP.GT.U32.AND P0, PT, R6, R13, PT ;  /* 0x0000000d0600720c */ /* 0x000fe20003f04070 */
[----:B------:R-:W-:Y:S01]  /*0580*/  @!P6 IMAD.IADD R19, R19, 0x1, -R8 ;  /* 0x000000011313e824 */ /* 0x000fe200078e0a08 */
[----:B------:R-:W-:Y:S01]  /*0590*/  ISETP.NE.AND P6, PT, R2, RZ, PT ;  /* 0x000000ff0200720c */ /* 0x000fe20003fc5270 */
[----:B------:R-:W-:Y:S01]  /*05a0*/  @!P4 IMAD.MOV R21, RZ, RZ, -R21 ;  /* 0x000000ffff15c224 */ /* 0x000fe200078e0a15 */
[----:B------:R-:W-:-:S02]  /*05b0*/  LOP3.LUT R8, RZ, R2, RZ, 0x33, !PT ;  /* 0x00000002ff087212 */ /* 0x000fc400078e33ff */
[----:B------:R-:W-:Y:S02]  /*05c0*/  ISETP.NE.AND P5, PT, R3, RZ, PT ;  /* 0x000000ff0300720c */ /* 0x000fe40003fa5270 */
[----:B------:R-:W-:Y:S01]  /*05d0*/  SEL R11, R8, R21, !P6 ;  /* 0x00000015080b7207 */ /* 0x000fe20007000000 */
[----:B------:R-:W-:Y:S01]  /*05e0*/  @!P3 IMAD.MOV R23, RZ, RZ, -R23 ;  /* 0x000000ffff17b224 */ /* 0x000fe200078e0a17 */
[----:B------:R-:W-:Y:S02]  /*05f0*/  ISETP.GT.U32.AND P3, PT, R6, R17, PT ;  /* 0x000000110600720c */ /* 0x000fe40003f64070 */
[----:B------:R-:W-:Y:S02]  /*0600*/  MOV R21, R19 ;  /* 0x0000001300157202 */ /* 0x000fe40000000f00 */
[----:B------:R-:W-:Y:S02]  /*0610*/  @!P0 IADD3 R13, PT, PT, R13, -R6, RZ ;  /* 0x800000060d0d8210 */ /* 0x000fe40007ffe0ff */
[----:B------:R-:W-:Y:S01]  /*0620*/  SEL R12, R10, R23, !P5 ;  /* 0x000000170a0c7207 */ /* 0x000fe20006800000 */
[----:B------:R-:W-:Y:S01]  /*0630*/  @!P1 IMAD.MOV R21, RZ, RZ, -R21 ;  /* 0x000000ffff159224 */ /* 0x000fe200078e0a15 */
[----:B------:R-:W-:-:S02]  /*0640*/  ISETP.GT.U32.AND P0, PT, R6, R13, PT ;  /* 0x0000000d0600720c */ /* 0x000fc40003f04070 */
[----:B------:R-:W-:Y:S01]  /*0650*/  SEL R19, R8, R15, !P6 ;  /* 0x0000000f08137207 */ /* 0x000fe20007000000 */
[-C--:B------:R-:W-:Y:S01]  /*0660*/  IMAD R3, R12, R2.reuse, R11 ;  /* 0x000000020c037224 */ /* 0x080fe200078e020b */
[----:B------:R-:W-:Y:S01]  /*0670*/  SEL R9, R8, R21, !P6 ;  /* 0x0000001508097207 */ /* 0x000fe20007000000 */
[----:B------:R-:W-:Y:S02]  /*0680*/  @!P3 IMAD.IADD R17, R17, 0x1, -R6 ;  /* 0x000000011111b824 */ /* 0x000fe400078e0a06 */
[----:B------:R-:W-:Y:S02]  /*0690*/  IMAD R21, R12, R2, R19 ;  /* 0x000000020c157224 */ /* 0x000fe400078e0213 */
[----:B------:R-:W-:Y:S01]  /*06a0*/  IMAD.MOV.U32 R23, RZ, RZ, R17 ;  /* 0x000000ffff177224 */ /* 0x000fe200078e0011 */
[----:B------:R-:W-:Y:S01]  /*06b0*/  ISETP.GE.AND P1, PT, R18, RZ, PT ;  /* 0x000000ff1200720c */ /* 0x000fe20003f26270 */
[----:B-1----:R-:W-:-:S03]  /*06c0*/  IMAD.WIDE R14, R3, 0x4, R4 ;  /* 0x00000004030e7825 */ /* 0x002fc600078e0204 */
[----:B------:R-:W-:Y:S01]  /*06d0*/  @!P2 IADD3 R23, PT, PT, -R23, RZ, RZ ;  /* 0x000000ff1717a210 */ /* 0x000fe20007ffe1ff */
[----:B------:R-:W-:Y:S01]  /*06e0*/  IMAD.WIDE R16, R21, 0x4, R4 ;  /* 0x0000000415107825 */ /* 0x000fe200078e0204 */
[----:B0-----:R0:W2:Y:S02]  /*06f0*/  LDG.E R3, desc[UR4][R14.64] ;  /* 0x000000040e037981 */ /* 0x0010a4000c1e1900 */
[----:B------:R-:W-:Y:S01]  /*0700*/  SEL R23, R10, R23, !P5 ;  /* 0x000000170a177207 */ /* 0x000fe20006800000 */
[----:B------:R-:W-:Y:S01]  /*0710*/  IMAD R21, R12, R2, R9 ;  /* 0x000000020c157224 */ /* 0x000fe200078e0209 */
[----:B------:R1:W3:Y:S01]  /*0720*/  LDG.E R8, desc[UR4][R16.64] ;  /* 0x0000000410087981 */ /* 0x0002e2000c1e1900 */
[----:B------:R-:W-:Y:S02]  /*0730*/  @!P0 IMAD.IADD R13, R13, 0x1, -R6 ;  /* 0x000000010d0d8824 */ /* 0x000fe400078e0a06 */
[----:B------:R-:W-:-:S03]  /*0740*/  IMAD.WIDE R20, R21, 0x4, R4 ;  /* 0x0000000415147825 */ /* 0x000fc600078e0204 */
[----:B------:R-:W-:Y:S01]  /*0750*/  MOV R25, R13 ;  /* 0x0000000d00197202 */ /* 0x000fe20000000f00 */
[CC--:B0-----:R-:W-:Y:S01]  /*0760*/  IMAD R15, R23.reuse, R2.reuse, R19 ;  /* 0x00000002170f7224 */ /* 0x0c1fe200078e0213 */
[----:B------:R0:W4:Y:S01]  /*0770*/  LDG.E R6, desc[UR4][R20.64] ;  /* 0x0000000414067981 */ /* 0x000122000c1e1900 */
[----:B------:R-:W-:Y:S01]  /*0780*/  IMAD R23, R23, R2, R9 ;  /* 0x0000000217177224 */ /* 0x000fe200078e0209 */
[----:B-1----:R-:W1:Y:S01]  /*0790*/  LDC.64 R16, c[0x0][0x388] ;  /* 0x0000e200ff107b82 */ /* 0x002e620000000a00 */
[----:B------:R-:W-:-:S04]  /*07a0*/  IMAD.WIDE R12, R15, 0x4, R4 ;  /* 0x000000040f0c7825 */ /* 0x000fc800078e0204 */
[----:B------:R-:W-:Y:S02]  /*07b0*/  @!P1 IMAD.MOV R25, RZ, RZ, -R25 ;  /* 0x000000ffff199224 */ /* 0x000fe400078e0a19 */
[----:B------:R-:W5:Y:S01]  /*07c0*/  LDG.E R12, desc[UR4][R12.64] ;  /* 0x000000040c0c7981 */ /* 0x000f62000c1e1900 */
[----:B------:R-:W-:Y:S02]  /*07d0*/  IMAD.WIDE R22, R23, 0x4, R4 ;  /* 0x0000000417167825 */ /* 0x000fe400078e0204 */
[----:B------:R-:W-:-:S03]  /*07e0*/  SEL R25, R10, R25, !P5 ;  /* 0x000000190a197207 */ /* 0x000fc60006800000 */
[----:B------:R-:W5:Y:S02]  /*07f0*/  LDG.E R10, desc[UR4][R22.64] ;  /* 0x00000004160a7981 */ /* 0x000f64000c1e1900 */
[----:B------:R-:W-:-:S04]  /*0800*/  IMAD R19, R25, R2, R19 ;  /* 0x0000000219137224 */ /* 0x000fc800078e0213 */
[----:B------:R-:W-:-:S04]  /*0810*/  IMAD.WIDE R18, R19, 0x4, R4 ;  /* 0x0000000413127825 */ /* 0x000fc800078e0204 */
[----:B------:R-:W-:Y:S02]  /*0820*/  IMAD R15, R25, R2, R11 ;  /* 0x00000002190f7224 */ /* 0x000fe400078e020b */
[----:B------:R-:W5:Y:S02]  /*0830*/  LDG.E R11, desc[UR4][R18.64] ;  /* 0x00000004120b7981 */ /* 0x000f64000c1e1900 */
[----:B------:R-:W-:-:S04]  /*0840*/  IMAD.WIDE R14, R15, 0x4, R4 ;  /* 0x000000040f0e7825 */ /* 0x000fc800078e0204 */
[----:B0-----:R-:W-:Y:S02]  /*0850*/  IMAD R21, R25, R2, R9 ;  /* 0x0000000219157224 */ /* 0x001fe400078e0209 */
[----:B------:R-:W5:Y:S02]  /*0860*/  LDG.E R14, desc[UR4][R14.64] ;  /* 0x000000040e0e7981 */ /* 0x000f64000c1e1900 */
[----:B------:R-:W-:-:S06]  /*0870*/  IMAD.WIDE R20, R21, 0x4, R4 ;  /* 0x0000000415147825 */ /* 0x000fcc00078e0204 */
[----:B------:R-:W5:Y:S01]  /*0880*/  LDG.E R20, desc[UR4][R20.64] ;  /* 0x0000000414147981 */ /* 0x000f62000c1e1900 */
[----:B------:R-:W-:-:S04]  /*0890*/  IMAD R7, R0, R2, R7 ;  /* 0x0000000200077224 */ /* 0x000fc800078e0207 */
[----:B-1----:R-:W-:-:S04]  /*08a0*/  IMAD.WIDE R16, R7, 0x4, R16 ;  /* 0x0000000407107825 */ /* 0x002fc800078e0210 */
[----:B------:R-:W-:Y:S01]  /*08b0*/  IMAD.WIDE R4, R7, 0x4, R4 ;  /* 0x0000000407047825 */ /* 0x000fe200078e0204 */
[----:B------:R-:W-:Y:S05]  /*08c0*/  STG.E desc[UR4][R16.64], RZ ;  /* 0x000000ff10007986 */ /* 0x000fea000c101904 */
[----:B------:R-:W5:Y:S01]  /*08d0*/  LDG.E R4, desc[UR4][R4.64] ;  /* 0x0000000404047981 */ /* 0x000f62000c1e1900 */
[----:B------:R-:W-:Y:S01]  /*08e0*/  HFMA2 R2, -RZ, RZ, 0, 1.1920928955078125e-07 ;  /* 0x00000002ff027431 */ /* 0x000fe200000001ff */
[----:B--2---:R-:W-:Y:S02]  /*08f0*/  ISETP.NE.AND P0, PT, R3, RZ, PT ;  /* 0x000000ff0300720c */ /* 0x004fe40003f05270 */
[----:B---3--:R-:W-:-:S02]  /*0900*/  ISETP.NE.AND P2, PT, R8, RZ, PT ;  /* 0x000000ff0800720c */ /* 0x008fc40003f45270 */
[----:B------:R-:W-:Y:S02]  /*0910*/  SEL R0, RZ, 0x1, !P0 ;  /* 0x00000001ff007807 */ /* 0x000fe40004000000 */
[----:B----4-:R-:W-:-:S07]  /*0920*/  ISETP.NE.AND P1, PT, R6, RZ, PT ;  /* 0x000000ff0600720c */ /* 0x010fce0003f25270 */
[----:B------:R-:W-:Y:S02]  /*0930*/  @!P0 IMAD.MOV R2, RZ, RZ, 0x1 ;  /* 0x00000001ff028424 */ /* 0x000fe400078e02ff */
[----:B------:R-:W-:Y:S02]  /*0940*/  @!P2 IADD3 R2, PT, PT, R0, RZ, RZ ;  /* 0x000000ff0002a210 */ /* 0x000fe40007ffe0ff */
[----:B-----5:R-:W-:-:S03]  /*0950*/  ISETP.NE.AND P0, PT, R12, RZ, PT ;  /* 0x000000ff0c00720c */ /* 0x020fc60003f05270 */
[C---:B------:R-:W-:Y:S01]  /*0960*/  VIADD R0, R2.reuse, 0x1 ;  /* 0x0000000102007836 */ /* 0x040fe20000000000 */
[----:B------:R-:W-:Y:S02]  /*0970*/  @!P1 IADD3 R0, PT, PT, R2, RZ, RZ ;  /* 0x000000ff02009210 */ /* 0x000fe40007ffe0ff */
[----:B------:R-:W-:-:S03]  /*0980*/  ISETP.NE.AND P1, PT, R10, RZ, PT ;  /* 0x000000ff0a00720c */ /* 0x000fc60003f25270 */
[----:B------:R-:W-:-:S04]  /*0990*/  VIADD R2, R0, 0x1 ;  /* 0x0000000100027836 */ /* 0x000fc80000000000 */
[----:B------:R-:W-:Y:S02]  /*09a0*/  @!P0 IADD3 R2, PT, PT, R0, RZ, RZ ;  /* 0x000000ff00028210 */ /* 0x000fe40007ffe0ff */
[----:B------:R-:W-:-:S03]  /*09b0*/  ISETP.NE.AND P0, PT, R11, RZ, PT ;  /* 0x000000ff0b00720c */ /* 0x000fc60003f05270 */
[C---:B------:R-:W-:Y:S01]  /*09c0*/  VIADD R0, R2.reuse, 0x1 ;  /* 0x0000000102007836 */ /* 0x040fe20000000000 */
[----:B------:R-:W-:Y:S02]  /*09d0*/  @!P1 IADD3 R0, PT, PT, R2, RZ, RZ ;  /* 0x000000ff02009210 */ /* 0x000fe40007ffe0ff */
[----:B------:R-:W-:-:S03]  /*09e0*/  ISETP.NE.AND P1, PT, R14, RZ, PT ;  /* 0x000000ff0e00720c */ /* 0x000fc60003f25270 */
[----:B------:R-:W-:-:S04]  /*09f0*/  VIADD R2, R0, 0x1 ;  /* 0x0000000100027836 */ /* 0x000fc80000000000 */
[----:B------:R-:W-:Y:S02]  /*0a00*/  @!P0 IADD3 R2, PT, PT, R0, RZ, RZ ;  /* 0x000000ff00028210 */ /* 0x000fe40007ffe0ff */
[----:B------:R-:W-:-:S03]  /*0a10*/  ISETP.NE.AND P0, PT, R20, RZ, PT ;  /* 0x000000ff1400720c */ /* 0x000fc60003f05270 */
[C---:B------:R-:W-:Y:S01]  /*0a20*/  VIADD R0, R2.reuse, 0x1 ;  /* 0x0000000102007836 */ /* 0x040fe20000000000 */
[----:B------:R-:W-:-:S05]  /*0a30*/  @!P1 IADD3 R0, PT, PT, R2, RZ, RZ ;  /* 0x000000ff02009210 */ /* 0x000fca0007ffe0ff */
[----:B------:R-:W-:-:S04]  /*0a40*/  VIADD R2, R0, 0x1 ;  /* 0x0000000100027836 */ /* 0x000fc80000000000 */
[----:B------:R-:W-:-:S04]  /*0a50*/  @!P0 IADD3 R2, PT, PT, R0, RZ, RZ ;  /* 0x000000ff00028210 */ /* 0x000fc80007ffe0ff */
[----:B------:R-:W-:-:S04]  /*0a60*/  ISETP.NE.AND P0, PT, R2, 0x2, PT ;  /* 0x000000020200780c */ /* 0x000fc80003f05270 */
[----:B------:R-:W-:-:S04]  /*0a70*/  ISETP.NE.AND P0, PT, R4, RZ, !P0 ;  /* 0x000000ff0400720c */ /* 0x000fc80004705270 */
[----:B------:R-:W-:-:S04]  /*0a80*/  ISETP.EQ.OR P0, PT, R2, 0x3, P0 ;  /* 0x000000030200780c */ /* 0x000fc80000702670 */
[----:B------:R-:W-:-:S05]  /*0a90*/  SEL R3, RZ, 0x1, !P0 ;  /* 0x00000001ff037807 */ /* 0x000fca0004000000 */
[----:B------:R-:W-:Y:S01]  /*0aa0*/  STG.E desc[UR4][R16.64], R3 ;  /* 0x0000000310007986 */ /* 0x000fe2000c101904 */
[----:B------:R-:W-:Y:S05]  /*0ab0*/  EXIT ;  /* 0x000000000000794d */ /* 0x000fea0003800000 */
.L_x_0:
[----:B------:R-:W-:-:S00]  /*0ac0*/  BRA `(.L_x_0) ;  /* 0xfffffffc00fc7947 */ /* 0x000fc0000383ffff */
[----:B------:R-:W-:-:S00]  /*0ad0*/  NOP ;  /* 0x0000000000007918 */ /* 0x000fc00000000000 */
        /* <DEDUP_REMOVED lines=10> */
.L_x_1:


//--------------------- .nv.shared.reserved.0     --------------------------
	.section	.nv.shared.reserved.0,"aw",@nobits
	.weak		__nv_reservedSMEM_offset_0_alias
	.size		__nv_reservedSMEM_offset_0_alias, 0, 64
	.other		__nv_reservedSMEM_offset_0_alias,@"STO_CUDA_RESERVED_SHARED STV_DEFAULT"
__nv_reservedSMEM_offset_0_alias:
	.zero		0
	.zero		64


//--------------------- .nv.constant0._Z10stepKernelPiS_ii --------------------------
	.section	.nv.constant0._Z10stepKernelPiS_ii,"a",@progbits
	.sectionflags	@""
	.align	4
.nv.constant0._Z10stepKernelPiS_ii:
	.zero		920


//--------------------- SYMBOLS --------------------------

	.type		.nv.reservedSmem.offset0,@object
	.size		.nv.reservedSmem.offset0,0x4
